//
// Generated by NVIDIA NVVM Compiler
//
// Compiler Build ID: CL-36424714
// Cuda compilation tools, release 13.0, V13.0.88
// Based on NVVM 20.0.0
//

.version 9.0
.target sm_100
.address_size 64

	// .globl	_Z3mulPdS_S_jj

.visible .entry _Z3mulPdS_S_jj(
	.param .u64 .ptr .align 1 _Z3mulPdS_S_jj_param_0,
	.param .u64 .ptr .align 1 _Z3mulPdS_S_jj_param_1,
	.param .u64 .ptr .align 1 _Z3mulPdS_S_jj_param_2,
	.param .u32 _Z3mulPdS_S_jj_param_3,
	.param .u32 _Z3mulPdS_S_jj_param_4
)
{
	.reg .pred 	%p<27>;
	.reg .b32 	%r<25>;
	.reg .b64 	%rd<62>;
	.reg .b64 	%fd<97>;

	ld.param.u64 	%rd11, [_Z3mulPdS_S_jj_param_0];
	ld.param.u64 	%rd12, [_Z3mulPdS_S_jj_param_1];
	ld.param.u64 	%rd10, [_Z3mulPdS_S_jj_param_2];
	ld.param.u32 	%r13, [_Z3mulPdS_S_jj_param_3];
	ld.param.u32 	%r14, [_Z3mulPdS_S_jj_param_4];
	cvta.to.global.u64 	%rd1, %rd12;
	cvta.to.global.u64 	%rd2, %rd11;
	mov.u32 	%r15, %ctaid.y;
	mov.u32 	%r16, %ntid.y;
	mov.u32 	%r17, %tid.y;
	mad.lo.s32 	%r1, %r15, %r16, %r17;
	setp.eq.s32 	%p1, %r13, 0;
	mov.f64 	%fd76, 0d0000000000000000;
	@%p1 bra 	$L__BB0_40;
	mul.lo.s32 	%r19, %r13, %r1;
	cvt.u64.u32 	%rd3, %r19;
	and.b32  	%r2, %r13, 7;
	setp.lt.u32 	%p2, %r13, 8;
	mov.f64 	%fd76, 0d0000000000000000;
	mov.b32 	%r23, 0;
	@%p2 bra 	$L__BB0_20;
	and.b32  	%r23, %r13, -8;
	neg.s32 	%r21, %r23;
	shl.b64 	%rd13, %rd3, 3;
	add.s64 	%rd14, %rd13, %rd2;
	add.s64 	%rd61, %rd14, 32;
	add.s64 	%rd60, %rd1, 32;
	mov.f64 	%fd76, 0d0000000000000000;
$L__BB0_3:
	.pragma "nounroll";
	setp.ge.u32 	%p3, %r1, %r14;
	@%p3 bra 	$L__BB0_5;
	ld.global.f64 	%fd43, [%rd61+-32];
	ld.global.f64 	%fd44, [%rd60+-32];
	fma.rn.f64 	%fd76, %fd43, %fd44, %fd76;
$L__BB0_5:
	setp.ge.u32 	%p4, %r1, %r14;
	@%p4 bra 	$L__BB0_7;
	ld.global.f64 	%fd45, [%rd61+-24];
	ld.global.f64 	%fd46, [%rd60+-24];
	fma.rn.f64 	%fd76, %fd45, %fd46, %fd76;
$L__BB0_7:
	setp.ge.u32 	%p5, %r1, %r14;
	@%p5 bra 	$L__BB0_9;
	ld.global.f64 	%fd47, [%rd61+-16];
	ld.global.f64 	%fd48, [%rd60+-16];
	fma.rn.f64 	%fd76, %fd47, %fd48, %fd76;
$L__BB0_9:
	setp.ge.u32 	%p6, %r1, %r14;
	@%p6 bra 	$L__BB0_11;
	ld.global.f64 	%fd49, [%rd61+-8];
	ld.global.f64 	%fd50, [%rd60+-8];
	fma.rn.f64 	%fd76, %fd49, %fd50, %fd76;
$L__BB0_11:
	setp.ge.u32 	%p7, %r1, %r14;
	@%p7 bra 	$L__BB0_13;
	ld.global.f64 	%fd51, [%rd61];
	ld.global.f64 	%fd52, [%rd60];
	fma.rn.f64 	%fd76, %fd51, %fd52, %fd76;
$L__BB0_13:
	setp.ge.u32 	%p8, %r1, %r14;
	@%p8 bra 	$L__BB0_15;
	ld.global.f64 	%fd53, [%rd61+8];
	ld.global.f64 	%fd54, [%rd60+8];
	fma.rn.f64 	%fd76, %fd53, %fd54, %fd76;
$L__BB0_15:
	setp.ge.u32 	%p9, %r1, %r14;
	@%p9 bra 	$L__BB0_17;
	ld.global.f64 	%fd55, [%rd61+16];
	ld.global.f64 	%fd56, [%rd60+16];
	fma.rn.f64 	%fd76, %fd55, %fd56, %fd76;
$L__BB0_17:
	setp.ge.u32 	%p10, %r1, %r14;
	@%p10 bra 	$L__BB0_19;
	ld.global.f64 	%fd57, [%rd61+24];
	ld.global.f64 	%fd58, [%rd60+24];
	fma.rn.f64 	%fd76, %fd57, %fd58, %fd76;
$L__BB0_19:
	add.s32 	%r21, %r21, 8;
	add.s64 	%rd61, %rd61, 64;
	add.s64 	%rd60, %rd60, 64;
	setp.ne.s32 	%p11, %r21, 0;
	@%p11 bra 	$L__BB0_3;
$L__BB0_20:
	setp.eq.s32 	%p12, %r2, 0;
	@%p12 bra 	$L__BB0_40;
	and.b32  	%r8, %r13, 3;
	setp.lt.u32 	%p13, %r2, 4;
	@%p13 bra 	$L__BB0_31;
	setp.ge.u32 	%p14, %r1, %r14;
	@%p14 bra 	$L__BB0_24;
	cvt.u64.u32 	%rd15, %r23;
	add.s64 	%rd16, %rd15, %rd3;
	shl.b64 	%rd17, %rd16, 3;
	add.s64 	%rd18, %rd2, %rd17;
	ld.global.f64 	%fd60, [%rd18];
	mul.wide.u32 	%rd19, %r23, 8;
	add.s64 	%rd20, %rd1, %rd19;
	ld.global.f64 	%fd61, [%rd20];
	fma.rn.f64 	%fd76, %fd60, %fd61, %fd76;
$L__BB0_24:
	setp.ge.u32 	%p15, %r1, %r14;
	@%p15 bra 	$L__BB0_26;
	cvt.u64.u32 	%rd21, %r23;
	add.s64 	%rd22, %rd21, %rd3;
	shl.b64 	%rd23, %rd22, 3;
	add.s64 	%rd24, %rd2, %rd23;
	ld.global.f64 	%fd62, [%rd24+8];
	mul.wide.u32 	%rd25, %r23, 8;
	add.s64 	%rd26, %rd1, %rd25;
	ld.global.f64 	%fd63, [%rd26+8];
	fma.rn.f64 	%fd76, %fd62, %fd63, %fd76;
$L__BB0_26:
	setp.ge.u32 	%p16, %r1, %r14;
	@%p16 bra 	$L__BB0_28;
	cvt.u64.u32 	%rd27, %r23;
	add.s64 	%rd28, %rd27, %rd3;
	shl.b64 	%rd29, %rd28, 3;
	add.s64 	%rd30, %rd2, %rd29;
	ld.global.f64 	%fd64, [%rd30+16];
	mul.wide.u32 	%rd31, %r23, 8;
	add.s64 	%rd32, %rd1, %rd31;
	ld.global.f64 	%fd65, [%rd32+16];
	fma.rn.f64 	%fd76, %fd64, %fd65, %fd76;
$L__BB0_28:
	setp.ge.u32 	%p17, %r1, %r14;
	@%p17 bra 	$L__BB0_30;
	cvt.u64.u32 	%rd33, %r23;
	add.s64 	%rd34, %rd33, %rd3;
	shl.b64 	%rd35, %rd34, 3;
	add.s64 	%rd36, %rd2, %rd35;
	ld.global.f64 	%fd66, [%rd36+24];
	mul.wide.u32 	%rd37, %r23, 8;
	add.s64 	%rd38, %rd1, %rd37;
	ld.global.f64 	%fd67, [%rd38+24];
	fma.rn.f64 	%fd76, %fd66, %fd67, %fd76;
$L__BB0_30:
	add.s32 	%r23, %r23, 4;
$L__BB0_31:
	setp.eq.s32 	%p18, %r8, 0;
	@%p18 bra 	$L__BB0_40;
	setp.eq.s32 	%p19, %r8, 1;
	mov.f64 	%fd95, %fd76;
	@%p19 bra 	$L__BB0_38;
	setp.ge.u32 	%p20, %r1, %r14;
	@%p20 bra 	$L__BB0_35;
	cvt.u64.u32 	%rd39, %r23;
	add.s64 	%rd40, %rd39, %rd3;
	shl.b64 	%rd41, %rd40, 3;
	add.s64 	%rd42, %rd2, %rd41;
	ld.global.f64 	%fd69, [%rd42];
	mul.wide.u32 	%rd43, %r23, 8;
	add.s64 	%rd44, %rd1, %rd43;
	ld.global.f64 	%fd70, [%rd44];
	fma.rn.f64 	%fd76, %fd69, %fd70, %fd76;
$L__BB0_35:
	setp.ge.u32 	%p21, %r1, %r14;
	@%p21 bra 	$L__BB0_37;
	cvt.u64.u32 	%rd45, %r23;
	add.s64 	%rd46, %rd45, %rd3;
	shl.b64 	%rd47, %rd46, 3;
	add.s64 	%rd48, %rd2, %rd47;
	ld.global.f64 	%fd71, [%rd48+8];
	mul.wide.u32 	%rd49, %r23, 8;
	add.s64 	%rd50, %rd1, %rd49;
	ld.global.f64 	%fd72, [%rd50+8];
	fma.rn.f64 	%fd76, %fd71, %fd72, %fd76;
$L__BB0_37:
	add.s32 	%r23, %r23, 2;
	mov.f64 	%fd95, %fd76;
$L__BB0_38:
	setp.ge.u32 	%p22, %r1, %r14;
	and.b32  	%r20, %r13, 1;
	setp.eq.b32 	%p23, %r20, 1;
	not.pred 	%p24, %p23;
	or.pred  	%p25, %p24, %p22;
	selp.f64 	%fd76, %fd95, %fd76, %p23;
	@%p25 bra 	$L__BB0_40;
	cvt.u64.u32 	%rd51, %r23;
	add.s64 	%rd52, %rd51, %rd3;
	shl.b64 	%rd53, %rd52, 3;
	add.s64 	%rd54, %rd2, %rd53;
	ld.global.f64 	%fd73, [%rd54];
	mul.wide.u32 	%rd55, %r23, 8;
	add.s64 	%rd56, %rd1, %rd55;
	ld.global.f64 	%fd74, [%rd56];
	fma.rn.f64 	%fd76, %fd73, %fd74, %fd95;
$L__BB0_40:
	bar.sync 	0;
	setp.ge.u32 	%p26, %r1, %r14;
	@%p26 bra 	$L__BB0_42;
	cvta.to.global.u64 	%rd57, %rd10;
	mul.wide.u32 	%rd58, %r1, 8;
	add.s64 	%rd59, %rd57, %rd58;
	st.global.f64 	[%rd59], %fd76;
	bar.sync 	0;
$L__BB0_42:
	ret;

}


// ===== COMPILED SASS (sm_100) =====

	.target	sm_100

	.elftype	@"ET_EXEC"


//--------------------- .note.nv.tkinfo           --------------------------
	.section	.note.nv.tkinfo,"",@"SHT_NOTE"
	.sectionflags	@"SHF_NOTE_NV_TKINFO"
	.tkinfo
        /*0018*/ 	.word	0x00000002
        /*0030*/ 	.string	""
        /*0030*/ 	.string	"ptxas"
        /*0030*/ 	.string	"Cuda compilation tools, release 13.0, V13.0.88"
        /*0030*/ 	.string	"Build cuda_13.0.r13.0/compiler.36424714_0"
        /*0030*/ 	.string	"-arch sm_100 -m 64 "



//--------------------- .note.nv.cuinfo           --------------------------
	.section	.note.nv.cuinfo,"",@"SHT_NOTE"
	.sectionflags	@"SHF_NOTE_NV_CUINFO"
        /*0018*/ 	.short	0x0002
        /*001a*/ 	.short	0x0064
        /*001c*/ 	.short	0x0082
	.zero		2


//--------------------- .nv.info                  --------------------------
	.section	.nv.info,"",@"SHT_CUDA_INFO"
	.align	4


	//----- nvinfo : EIATTR_REGCOUNT
	.align		4
        /*0000*/ 	.byte	0x04, 0x2f
        /*0002*/ 	.short	(.L_1 - .L_0)
	.align		4
.L_0:
        /*0004*/ 	.word	index@(_Z3mulPdS_S_jj)
        /*0008*/ 	.word	0x0000001c


	//----- nvinfo : EIATTR_FRAME_SIZE
	.align		4
.L_1:
        /*000c*/ 	.byte	0x04, 0x11
        /*000e*/ 	.short	(.L_3 - .L_2)
	.align		4
.L_2:
        /*0010*/ 	.word	index@(_Z3mulPdS_S_jj)
        /*0014*/ 	.word	0x00000000


	//----- nvinfo : EIATTR_MIN_STACK_SIZE
	.align		4
.L_3:
        /*0018*/ 	.byte	0x04, 0x12
        /*001a*/ 	.short	(.L_5 - .L_4)
	.align		4
.L_4:
        /*001c*/ 	.word	index@(_Z3mulPdS_S_jj)
        /*0020*/ 	.word	0x00000000
.L_5:


//--------------------- .nv.compat                --------------------------
	.section	.nv.compat,"",@"SHT_CUDA_COMPAT_INFO"
	.align	4
        /*0000*/ 	.byte	0x02, 0x09, 0x00, 0x00, 0x02, 0x02, 0x01, 0x00, 0x02, 0x05, 0x05, 0x00, 0x03, 0x07, 0x01, 0x01
        /*0010*/ 	.byte	0x02, 0x03, 0x00, 0x00, 0x02, 0x06, 0x01, 0x00, 0x04, 0x0b, 0x08, 0x00, 0x01, 0x00, 0x00, 0x00
        /*0020*/ 	.byte	0x00, 0x00, 0x00, 0x00


//--------------------- .nv.info._Z3mulPdS_S_jj   --------------------------
	.section	.nv.info._Z3mulPdS_S_jj,"",@"SHT_CUDA_INFO"
	.sectionflags	@""
	.align	4


	//----- nvinfo : EIATTR_CUDA_API_VERSION
	.align		4
        /*0000*/ 	.byte	0x04, 0x37
        /*0002*/ 	.short	(.L_7 - .L_6)
.L_6:
        /*0004*/ 	.word	0x00000082


	//----- nvinfo : EIATTR_KPARAM_INFO
	.align		4
.L_7:
        /*0008*/ 	.byte	0x04, 0x17
        /*000a*/ 	.short	(.L_9 - .L_8)
.L_8:
        /*000c*/ 	.word	0x00000000
        /*0010*/ 	.short	0x0004
        /*0012*/ 	.short	0x001c
        /*0014*/ 	.byte	0x00, 0xf0, 0x11, 0x00


	//----- nvinfo : EIATTR_KPARAM_INFO
	.align		4
.L_9:
        /*0018*/ 	.byte	0x04, 0x17
        /*001a*/ 	.short	(.L_11 - .L_10)
.L_10:
        /*001c*/ 	.word	0x00000000
        /*0020*/ 	.short	0x0003
        /*0022*/ 	.short	0x0018
        /*0024*/ 	.byte	0x00, 0xf0, 0x11, 0x00


	//----- nvinfo : EIATTR_KPARAM_INFO
	.align		4
.L_11:
        /*0028*/ 	.byte	0x04, 0x17
        /*002a*/ 	.short	(.L_13 - .L_12)
.L_12:
        /*002c*/ 	.word	0x00000000
        /*0030*/ 	.short	0x0002
        /*0032*/ 	.short	0x0010
        /*0034*/ 	.byte	0x00, 0xf5, 0x21, 0x00


	//----- nvinfo : EIATTR_KPARAM_INFO
	.align		4
.L_13:
        /*0038*/ 	.byte	0x04, 0x17
        /*003a*/ 	.short	(.L_15 - .L_14)
.L_14:
        /*003c*/ 	.word	0x00000000
        /*0040*/ 	.short	0x0001
        /*0042*/ 	.short	0x0008
        /*0044*/ 	.byte	0x00, 0xf5, 0x21, 0x00


	//----- nvinfo : EIATTR_KPARAM_INFO
	.align		4
.L_15:
        /*0048*/ 	.byte	0x04, 0x17
        /*004a*/ 	.short	(.L_17 - .L_16)
.L_16:
        /*004c*/ 	.word	0x00000000
        /*0050*/ 	.short	0x0000
        /*0052*/ 	.short	0x0000
        /*0054*/ 	.byte	0x00, 0xf5, 0x21, 0x00


	//----- nvinfo : EIATTR_SPARSE_MMA_MASK
	.align		4
.L_17:
        /*0058*/ 	.byte	0x03, 0x50
        /*005a*/ 	.short	0x0000


	//----- nvinfo : EIATTR_MAXREG_COUNT
	.align		4
        /*005c*/ 	.byte	0x03, 0x1b
        /*005e*/ 	.short	0x00ff


	//----- nvinfo : EIATTR_NUM_BARRIERS
	.align		4
        /*0060*/ 	.byte	0x02, 0x4c
        /*0062*/ 	.byte	0x01
	.zero		1


	//----- nvinfo : EIATTR_MERCURY_ISA_VERSION
	.align		4
        /*0064*/ 	.byte	0x03, 0x5f
        /*0066*/ 	.short	0x0101


	//----- nvinfo : EIATTR_VRC_CTA_INIT_COUNT
	.align		4
        /*0068*/ 	.byte	0x02, 0x4a
	.zero		1
	.zero		1


	//----- nvinfo : EIATTR_EXIT_INSTR_OFFSETS
	.align		4
        /*006c*/ 	.byte	0x04, 0x1c
        /*006e*/ 	.short	(.L_19 - .L_18)


	//   ....[0]....
.L_18:
        /*0070*/ 	.word	0x00000b20


	//   ....[1]....
        /*0074*/ 	.word	0x00000b70


	//----- nvinfo : EIATTR_CRS_STACK_SIZE
	.align		4
.L_19:
        /*0078*/ 	.byte	0x04, 0x1e
        /*007a*/ 	.short	(.L_21 - .L_20)
.L_20:
        /*007c*/ 	.word	0x00000000


	//----- nvinfo : EIATTR_CBANK_PARAM_SIZE
	.align		4
.L_21:
        /*0080*/ 	.byte	0x03, 0x19
        /*0082*/ 	.short	0x0020


	//----- nvinfo : EIATTR_PARAM_CBANK
	.align		4
        /*0084*/ 	.byte	0x04, 0x0a
        /*0086*/ 	.short	(.L_23 - .L_22)
	.align		4
.L_22:
        /*0088*/ 	.word	index@(.nv.constant0._Z3mulPdS_S_jj)
        /*008c*/ 	.short	0x0380
        /*008e*/ 	.short	0x0020


	//----- nvinfo : EIATTR_SW_WAR
	.align		4
.L_23:
        /*0090*/ 	.byte	0x04, 0x36
        /*0092*/ 	.short	(.L_25 - .L_24)
.L_24:
        /*0094*/ 	.word	0x00000008
.L_25:


//--------------------- .nv.callgraph             --------------------------
	.section	.nv.callgraph,"",@"SHT_CUDA_CALLGRAPH"
	.align	4
	.sectionentsize	8
	.align		4
        /*0000*/ 	.word	0x00000000
	.align		4
        /*0004*/ 	.word	0xffffffff
	.align		4
        /*0008*/ 	.word	0x00000000
	.align		4
        /*000c*/ 	.word	0xfffffffe
	.align		4
        /*0010*/ 	.word	0x00000000
	.align		4
        /*0014*/ 	.word	0xfffffffd
	.align		4
        /*0018*/ 	.word	0x00000000
	.align		4
        /*001c*/ 	.word	0xfffffffc


//--------------------- .text._Z3mulPdS_S_jj      --------------------------
	.section	.text._Z3mulPdS_S_jj,"ax",@progbits
	.align	128
        .global         _Z3mulPdS_S_jj
        .type           _Z3mulPdS_S_jj,@function
        .size           _Z3mulPdS_S_jj,(.L_x_12 - _Z3mulPdS_S_jj)
        .other          _Z3mulPdS_S_jj,@"STO_CUDA_ENTRY STV_DEFAULT"
_Z3mulPdS_S_jj:
.text._Z3mulPdS_S_jj:
[----:B------:R-:W-:Y:S01]  /*0000*/  LDC R1, c[0x0][0x37c] ;  /* 0x0000df00ff017b82 */ /* 0x000fe20000000800 */
[----:B------:R-:W0:Y:S01]  /*0010*/  S2R R3, SR_TID.Y ;  /* 0x0000000000037919 */ /* 0x000e220000002200 */
[----:B------:R-:W1:Y:S06]  /*0020*/  LDCU UR4, c[0x0][0x398] ;  /* 0x00007300ff0477ac */ /* 0x000e6c0008000800 */
[----:B------:R-:W0:Y:S01]  /*0030*/  S2UR UR5, SR_CTAID.Y ;  /* 0x00000000000579c3 */ /* 0x000e220000002600 */
[----:B------:R-:W2:Y:S07]  /*0040*/  LDCU.64 UR10, c[0x0][0x358] ;  /* 0x00006b00ff0a77ac */ /* 0x000eae0008000a00 */
[----:B------:R-:W0:Y:S01]  /*0050*/  LDC R20, c[0x0][0x364] ;  /* 0x0000d900ff147b82 */ /* 0x000e220000000800 */
[----:B-1----:R-:W-:Y:S01]  /*0060*/  UISETP.NE.AND UP0, UPT, UR4, URZ, UPT ;  /* 0x000000ff0400728c */ /* 0x002fe2000bf05270 */
[----:B0-----:R-:W-:Y:S01]  /*0070*/  IMAD R20, R20, UR5, R3 ;  /* 0x0000000514147c24 */ /* 0x001fe2000f8e0203 */
[----:B------:R-:W-:-:S07]  /*0080*/  CS2R R2, SRZ ;  /* 0x0000000000027805 */ /* 0x000fce000001ff00 */
[----:B--2---:R-:W-:Y:S05]  /*0090*/  BRA.U !UP0, `(.L_x_0) ;  /* 0x0000000908947547 */ /* 0x004fea000b800000 */
[----:B------:R-:W-:Y:S02]  /*00a0*/  UISETP.GE.U32.AND UP1, UPT, UR4, 0x8, UPT ;  /* 0x000000080400788c */ /* 0x000fe4000bf26070 */
[----:B------:R-:W-:Y:S01]  /*00b0*/  IMAD R21, R20, UR4, RZ ;  /* 0x0000000414157c24 */ /* 0x000fe2000f8e02ff */
[----:B------:R-:W-:Y:S01]  /*00c0*/  ULOP3.LUT UR7, UR4, 0x7, URZ, 0xc0, !UPT ;  /* 0x0000000704077892 */ /* 0x000fe2000f8ec0ff */
[----:B------:R-:W-:Y:S01]  /*00d0*/  IMAD.MOV.U32 R0, RZ, RZ, RZ ;  /* 0x000000ffff007224 */ /* 0x000fe200078e00ff */
[----:B------:R-:W-:Y:S02]  /*00e0*/  CS2R R2, SRZ ;  /* 0x0000000000027805 */ /* 0x000fe4000001ff00 */
[----:B------:R-:W-:Y:S02]  /*00f0*/  UISETP.NE.AND UP0, UPT, UR7, URZ, UPT ;  /* 0x000000ff0700728c */ /* 0x000fe4000bf05270 */
[----:B------:R-:W-:Y:S09]  /*0100*/  BRA.U !UP1, `(.L_x_1) ;  /* 0x0000000109d47547 */ /* 0x000ff2000b800000 */
[----:B------:R-:W0:Y:S01]  /*0110*/  LDCU.128 UR12, c[0x0][0x380] ;  /* 0x00007000ff0c77ac */ /* 0x000e220008000c00 */
[----:B------:R-:W-:Y:S01]  /*0120*/  CS2R R2, SRZ ;  /* 0x0000000000027805 */ /* 0x000fe2000001ff00 */
[----:B------:R-:W1:Y:S01]  /*0130*/  LDCU UR9, c[0x0][0x39c] ;  /* 0x00007380ff0977ac */ /* 0x000e620008000800 */
[----:B------:R-:W2:Y:S01]  /*0140*/  LDCU UR8, c[0x0][0x39c] ;  /* 0x00007380ff0877ac */ /* 0x000ea20008000800 */
[----:B------:R-:W-:Y:S02]  /*0150*/  ULOP3.LUT UR4, UR4, 0xfffffff8, URZ, 0xc0, !UPT ;  /* 0xfffffff804047892 */ /* 0x000fe4000f8ec0ff */
[----:B0-----:R-:W-:Y:S01]  /*0160*/  UIADD3 UR5, UP1, UPT, UR14, 0x20, URZ ;  /* 0x000000200e057890 */ /* 0x001fe2000ff3e0ff */
[----:B------:R-:W-:-:S03]  /*0170*/  LEA R14, P0, R21, UR12, 0x3 ;  /* 0x0000000c150e7c11 */ /* 0x000fc6000f8018ff */
[----:B------:R-:W-:Y:S01]  /*0180*/  IMAD.U32 R0, RZ, RZ, UR4 ;  /* 0x00000004ff007e24 */ /* 0x000fe2000f8e00ff */
[----:B------:R-:W-:Y:S01]  /*0190*/  UIADD3.X UR6, UPT, UPT, URZ, UR15, URZ, UP1, !UPT ;  /* 0x0000000fff067290 */ /* 0x000fe20008ffe4ff */
[----:B------:R-:W-:Y:S01]  /*01a0*/  LEA.HI.X R15, R21, UR13, RZ, 0x3, P0 ;  /* 0x0000000d150f7c11 */ /* 0x000fe200080f1cff */
[----:B------:R-:W-:Y:S01]  /*01b0*/  IMAD.U32 R12, RZ, RZ, UR5 ;  /* 0x00000005ff0c7e24 */ /* 0x000fe2000f8e00ff */
[----:B------:R-:W-:Y:S02]  /*01c0*/  IADD3 R14, P2, PT, R14, 0x20, RZ ;  /* 0x000000200e0e7810 */ /* 0x000fe40007f5e0ff */
[C---:B-1----:R-:W-:Y:S01]  /*01d0*/  ISETP.GE.U32.AND P1, PT, R20.reuse, UR9, PT ;  /* 0x0000000914007c0c */ /* 0x042fe2000bf26070 */
[----:B------:R-:W-:Y:S01]  /*01e0*/  IMAD.U32 R13, RZ, RZ, UR6 ;  /* 0x00000006ff0d7e24 */ /* 0x000fe2000f8e00ff */
[----:B--2---:R-:W-:Y:S01]  /*01f0*/  ISETP.GE.U32.AND P0, PT, R20, UR8, PT ;  /* 0x0000000814007c0c */ /* 0x004fe2000bf06070 */
[----:B------:R-:W-:Y:S01]  /*0200*/  IMAD.X R15, RZ, RZ, R15, P2 ;  /* 0x000000ffff0f7224 */ /* 0x000fe200010e060f */
[----:B------:R-:W-:-:S12]  /*0210*/  UIADD3 UR8, UPT, UPT, -UR4, URZ, URZ ;  /* 0x000000ff04087290 */ /* 0x000fd8000fffe1ff */
.L_x_2:
[----:B------:R-:W-:Y:S02]  /*0220*/  IMAD.MOV.U32 R6, RZ, RZ, R14 ;  /* 0x000000ffff067224 */ /* 0x000fe400078e000e */
[----:B------:R-:W-:Y:S02]  /*0230*/  IMAD.MOV.U32 R7, RZ, RZ, R15 ;  /* 0x000000ffff077224 */ /* 0x000fe400078e000f */
[----:B------:R-:W-:Y:S02]  /*0240*/  IMAD.MOV.U32 R4, RZ, RZ, R12 ;  /* 0x000000ffff047224 */ /* 0x000fe400078e000c */
[----:B------:R-:W-:Y:S01]  /*0250*/  IMAD.MOV.U32 R5, RZ, RZ, R13 ;  /* 0x000000ffff057224 */ /* 0x000fe200078e000d */
[----:B------:R-:W2:Y:S04]  /*0260*/  @!P0 LDG.E.64 R8, desc[UR10][R6.64+-0x20] ;  /* 0xffffe00a06088981 */ /* 0x000ea8000c1e1b00 */
[----:B------:R-:W2:Y:S02]  /*0270*/  @!P0 LDG.E.64 R10, desc[UR10][R4.64+-0x20] ;  /* 0xffffe00a040a8981 */ /* 0x000ea4000c1e1b00 */
[----:B--2---:R-:W-:Y:S01]  /*0280*/  @!P0 DFMA R2, R8, R10, R2 ;  /* 0x0000000a0802822b */ /* 0x004fe20000000002 */
[----:B------:R-:W-:-:S13]  /*0290*/  PLOP3.LUT P0, PT, P1, PT, PT, 0x80, 0x8 ;  /* 0x000000000008781c */ /* 0x000fda0000f0f070 */
[----:B------:R-:W2:Y:S04]  /*02a0*/  @!P0 LDG.E.64 R16, desc[UR10][R6.64+-0x18] ;  /* 0xffffe80a06108981 */ /* 0x000ea8000c1e1b00 */
[----:B------:R-:W2:Y:S04]  /*02b0*/  @!P0 LDG.E.64 R18, desc[UR10][R4.64+-0x18] ;  /* 0xffffe80a04128981 */ /* 0x000ea8000c1e1b00 */
[----:B------:R-:W3:Y:S04]  /*02c0*/  @!P0 LDG.E.64 R22, desc[UR10][R6.64+-0x10] ;  /* 0xfffff00a06168981 */ /* 0x000ee8000c1e1b00 */
[----:B------:R-:W3:Y:S04]  /*02d0*/  @!P0 LDG.E.64 R24, desc[UR10][R4.64+-0x10] ;  /* 0xfffff00a04188981 */ /* 0x000ee8000c1e1b00 */
[----:B------:R-:W4:Y:S04]  /*02e0*/  @!P0 LDG.E.64 R8, desc[UR10][R6.64+-0x8] ;  /* 0xfffff80a06088981 */ /* 0x000f28000c1e1b00 */
[----:B------:R-:W4:Y:S04]  /*02f0*/  @!P0 LDG.E.64 R10, desc[UR10][R4.64+-0x8] ;  /* 0xfffff80a040a8981 */ /* 0x000f28000c1e1b00 */
[----:B------:R-:W5:Y:S04]  /*0300*/  @!P0 LDG.E.64 R12, desc[UR10][R6.64] ;  /* 0x0000000a060c8981 */ /* 0x000f68000c1e1b00 */
[----:B------:R-:W5:Y:S01]  /*0310*/  @!P0 LDG.E.64 R14, desc[UR10][R4.64] ;  /* 0x0000000a040e8981 */ /* 0x000f62000c1e1b00 */
[----:B--2---:R-:W-:-:S03]  /*0320*/  @!P0 DFMA R2, R16, R18, R2 ;  /* 0x000000121002822b */ /* 0x004fc60000000002 */
[----:B------:R-:W2:Y:S04]  /*0330*/  @!P0 LDG.E.64 R16, desc[UR10][R6.64+0x8] ;  /* 0x0000080a06108981 */ /* 0x000ea8000c1e1b00 */
[----:B------:R-:W2:Y:S01]  /*0340*/  @!P0 LDG.E.64 R18, desc[UR10][R4.64+0x8] ;  /* 0x0000080a04128981 */ /* 0x000ea2000c1e1b00 */
[----:B---3--:R-:W-:-:S03]  /*0350*/  @!P0 DFMA R2, R22, R24, R2 ;  /* 0x000000181602822b */ /* 0x008fc60000000002 */
[----:B------:R-:W3:Y:S04]  /*0360*/  @!P0 LDG.E.64 R22, desc[UR10][R6.64+0x10] ;  /* 0x0000100a06168981 */ /* 0x000ee8000c1e1b00 */
[----:B------:R-:W3:Y:S01]  /*0370*/  @!P0 LDG.E.64 R24, desc[UR10][R4.64+0x10] ;  /* 0x0000100a04188981 */ /* 0x000ee2000c1e1b00 */
[----:B----4-:R-:W-:-:S03]  /*0380*/  @!P0 DFMA R2, R8, R10, R2 ;  /* 0x0000000a0802822b */ /* 0x010fc60000000002 */
[----:B------:R-:W4:Y:S04]  /*0390*/  @!P0 LDG.E.64 R8, desc[UR10][R6.64+0x18] ;  /* 0x0000180a06088981 */ /* 0x000f28000c1e1b00 */
[----:B------:R-:W4:Y:S01]  /*03a0*/  @!P0 LDG.E.64 R10, desc[UR10][R4.64+0x18] ;  /* 0x0000180a040a8981 */ /* 0x000f22000c1e1b00 */
[----:B------:R-:W-:Y:S01]  /*03b0*/  UIADD3 UR8, UPT, UPT, UR8, 0x8, URZ ;  /* 0x0000000808087890 */ /* 0x000fe2000fffe0ff */
[----:B-----5:R-:W-:Y:S01]  /*03c0*/  @!P0 DFMA R2, R12, R14, R2 ;  /* 0x0000000e0c02822b */ /* 0x020fe20000000002 */
[----:B------:R-:W-:Y:S02]  /*03d0*/  IADD3 R14, P2, PT, R6, 0x40, RZ ;  /* 0x00000040060e7810 */ /* 0x000fe40007f5e0ff */
[----:B------:R-:W-:Y:S01]  /*03e0*/  UISETP.NE.AND UP1, UPT, UR8, URZ, UPT ;  /* 0x000000ff0800728c */ /* 0x000fe2000bf25270 */
[----:B------:R-:W-:-:S02]  /*03f0*/  IADD3 R12, P3, PT, R4, 0x40, RZ ;  /* 0x00000040040c7810 */ /* 0x000fc40007f7e0ff */
[----:B------:R-:W-:-:S03]  /*0400*/  IMAD.X R15, RZ, RZ, R7, P2 ;  /* 0x000000ffff0f7224 */ /* 0x000fc600010e0607 */
[----:B------:R-:W-:Y:S01]  /*0410*/  IMAD.X R13, RZ, RZ, R5, P3 ;  /* 0x000000ffff0d7224 */ /* 0x000fe200018e0605 */
[----:B--2---:R-:W-:-:S08]  /*0420*/  @!P0 DFMA R2, R16, R18, R2 ;  /* 0x000000121002822b */ /* 0x004fd00000000002 */
[----:B---3--:R-:W-:-:S08]  /*0430*/  @!P0 DFMA R2, R22, R24, R2 ;  /* 0x000000181602822b */ /* 0x008fd00000000002 */
[----:B----4-:R-:W-:Y:S01]  /*0440*/  @!P0 DFMA R2, R8, R10, R2 ;  /* 0x0000000a0802822b */ /* 0x010fe20000000002 */
[----:B------:R-:W-:Y:S10]  /*0450*/  BRA.U UP1, `(.L_x_2) ;  /* 0xfffffffd01707547 */ /* 0x000ff4000b83ffff */
.L_x_1:
[----:B------:R-:W-:Y:S05]  /*0460*/  BRA.U !UP0, `(.L_x_0) ;  /* 0x0000000508a07547 */ /* 0x000fea000b800000 */
[----:B------:R-:W0:Y:S01]  /*0470*/  LDC R4, c[0x0][0x398] ;  /* 0x0000e600ff047b82 */ /* 0x000e220000000800 */
[----:B------:R-:W-:Y:S01]  /*0480*/  UISETP.GE.U32.AND UP0, UPT, UR7, 0x4, UPT ;  /* 0x000000040700788c */ /* 0x000fe2000bf06070 */
[----:B0-----:R-:W-:-:S08]  /*0490*/  LOP3.LUT R5, R4, 0x3, RZ, 0xc0, !PT ;  /* 0x0000000304057812 */ /* 0x001fd000078ec0ff */
[----:B------:R-:W-:Y:S05]  /*04a0*/  BRA.U !UP0, `(.L_x_3) ;  /* 0x0000000108c87547 */ /* 0x000fea000b800000 */
[----:B------:R-:W0:Y:S01]  /*04b0*/  LDCU UR4, c[0x0][0x39c] ;  /* 0x00007380ff0477ac */ /* 0x000e220008000800 */
[----:B------:R-:W-:Y:S01]  /*04c0*/  BSSY.RECONVERGENT B0, `(.L_x_4) ;  /* 0x0000017000007945 */ /* 0x000fe20003800200 */
[----:B0-----:R-:W-:-:S13]  /*04d0*/  ISETP.GE.U32.AND P0, PT, R20, UR4, PT ;  /* 0x0000000414007c0c */ /* 0x001fda000bf06070 */
[----:B------:R-:W-:Y:S05]  /*04e0*/  @P0 BRA `(.L_x_5) ;  /* 0x0000000000500947 */ /* 0x000fea0003800000 */
[----:B------:R-:W0:Y:S01]  /*04f0*/  LDC.64 R12, c[0x0][0x388] ;  /* 0x0000e200ff0c7b82 */ /* 0x000e220000000a00 */
[----:B------:R-:W1:Y:S01]  /*0500*/  LDCU.64 UR4, c[0x0][0x380] ;  /* 0x00007000ff0477ac */ /* 0x000e620008000a00 */
[CC--:B------:R-:W-:Y:S02]  /*0510*/  IADD3 R9, P1, PT, R21.reuse, R0.reuse, RZ ;  /* 0x0000000015097210 */ /* 0x0c0fe40007f3e0ff */
[----:B------:R-:W-:Y:S01]  /*0520*/  IADD3 R11, P2, PT, R21, R0, RZ ;  /* 0x00000000150b7210 */ /* 0x000fe20007f5e0ff */
[----:B------:R-:W2:Y:S02]  /*0530*/  LDCU.64 UR6, c[0x0][0x380] ;  /* 0x00007000ff0677ac */ /* 0x000ea40008000a00 */
[----:B------:R-:W-:Y:S01]  /*0540*/  IMAD.X R10, RZ, RZ, RZ, P1 ;  /* 0x000000ffff0a7224 */ /* 0x000fe200008e06ff */
[----:B------:R-:W3:Y:S01]  /*0550*/  LDC.64 R6, c[0x0][0x388] ;  /* 0x0000e200ff067b82 */ /* 0x000ee20000000a00 */
[----:B------:R-:W-:Y:S01]  /*0560*/  IMAD.X R14, RZ, RZ, RZ, P2 ;  /* 0x000000ffff0e7224 */ /* 0x000fe200010e06ff */
[----:B-1----:R-:W-:-:S04]  /*0570*/  LEA R8, P1, R9, UR4, 0x3 ;  /* 0x0000000409087c11 */ /* 0x002fc8000f8218ff */
[----:B------:R-:W-:Y:S01]  /*0580*/  LEA.HI.X R9, R9, UR5, R10, 0x3, P1 ;  /* 0x0000000509097c11 */ /* 0x000fe200088f1c0a */
[----:B0-----:R-:W-:Y:S01]  /*0590*/  IMAD.WIDE.U32 R12, R0, 0x8, R12 ;  /* 0x00000008000c7825 */ /* 0x001fe200078e000c */
[----:B--2---:R-:W-:-:S04]  /*05a0*/  LEA R10, P1, R11, UR6, 0x3 ;  /* 0x000000060b0a7c11 */ /* 0x004fc8000f8218ff */
[----:B------:R-:W2:Y:S01]  /*05b0*/  LDG.E.64 R8, desc[UR10][R8.64] ;  /* 0x0000000a08087981 */ /* 0x000ea2000c1e1b00 */
[----:B------:R-:W-:-:S03]  /*05c0*/  LEA.HI.X R11, R11, UR7, R14, 0x3, P1 ;  /* 0x000000070b0b7c11 */ /* 0x000fc600088f1c0e */
[----:B------:R-:W2:Y:S01]  /*05d0*/  LDG.E.64 R12, desc[UR10][R12.64] ;  /* 0x0000000a0c0c7981 */ /* 0x000ea2000c1e1b00 */
[----:B---3--:R-:W-:-:S03]  /*05e0*/  IMAD.WIDE.U32 R6, R0, 0x8, R6 ;  /* 0x0000000800067825 */ /* 0x008fc600078e0006 */
[----:B------:R-:W3:Y:S04]  /*05f0*/  LDG.E.64 R10, desc[UR10][R10.64+0x8] ;  /* 0x0000080a0a0a7981 */ /* 0x000ee8000c1e1b00 */
[----:B------:R-:W3:Y:S01]  /*0600*/  LDG.E.64 R6, desc[UR10][R6.64+0x8] ;  /* 0x0000080a06067981 */ /* 0x000ee2000c1e1b00 */
[----:B--2---:R-:W-:-:S08]  /*0610*/  DFMA R2, R8, R12, R2 ;  /* 0x0000000c0802722b */ /* 0x004fd00000000002 */
[----:B---3--:R-:W-:-:S11]  /*0620*/  DFMA R2, R10, R6, R2 ;  /* 0x000000060a02722b */ /* 0x008fd60000000002 */
.L_x_5:
[----:B------:R-:W-:Y:S05]  /*0630*/  BSYNC.RECONVERGENT B0 ;  /* 0x0000000000007941 */ /* 0x000fea0003800200 */
.L_x_4:
[----:B------:R-:W-:Y:S04]  /*0640*/  BSSY.RECONVERGENT B0, `(.L_x_6) ;  /* 0x0000017000007945 */ /* 0x000fe80003800200 */
[----:B------:R-:W-:Y:S05]  /*0650*/  @P0 BRA `(.L_x_7) ;  /* 0x0000000000540947 */ /* 0x000fea0003800000 */
[----:B------:R-:W0:Y:S01]  /*0660*/  LDC.64 R8, c[0x0][0x388] ;  /* 0x0000e200ff087b82 */ /* 0x000e220000000a00 */
[----:B------:R-:W1:Y:S01]  /*0670*/  LDCU.64 UR4, c[0x0][0x380] ;  /* 0x00007000ff0477ac */ /* 0x000e620008000a00 */
[----:B------:R-:W-:-:S05]  /*0680*/  IADD3 R7, P1, PT, R21, R0, RZ ;  /* 0x0000000015077210 */ /* 0x000fca0007f3e0ff */
[----:B------:R-:W-:Y:S01]  /*0690*/  IMAD.X R10, RZ, RZ, RZ, P1 ;  /* 0x000000ffff0a7224 */ /* 0x000fe200008e06ff */
[----:B-1----:R-:W-:-:S04]  /*06a0*/  LEA R6, P1, R7, UR4, 0x3 ;  /* 0x0000000407067c11 */ /* 0x002fc8000f8218ff */
[----:B------:R-:W-:Y:S01]  /*06b0*/  LEA.HI.X R7, R7, UR5, R10, 0x3, P1 ;  /* 0x0000000507077c11 */ /* 0x000fe200088f1c0a */
[----:B0-----:R-:W-:-:S05]  /*06c0*/  IMAD.WIDE.U32 R8, R0, 0x8, R8 ;  /* 0x0000000800087825 */ /* 0x001fca00078e0008 */
[----:B------:R-:W2:Y:S04]  /*06d0*/  LDG.E.64 R6, desc[UR10][R6.64+0x10] ;  /* 0x0000100a06067981 */ /* 0x000ea8000c1e1b00 */
[----:B------:R-:W2:Y:S02]  /*06e0*/  LDG.E.64 R8, desc[UR10][R8.64+0x10] ;  /* 0x0000100a08087981 */ /* 0x000ea4000c1e1b00 */
[----:B--2---:R-:W-:Y:S01]  /*06f0*/  DFMA R2, R6, R8, R2 ;  /* 0x000000080602722b */ /* 0x004fe20000000002 */
[----:B------:R-:W-:Y:S10]  /*0700*/  @P0 BRA `(.L_x_7) ;  /* 0x0000000000280947 */ /* 0x000ff40003800000 */
        /* <DEDUP_REMOVED lines=9> */
[----:B--2---:R-:W-:-:S11]  /*07a0*/  DFMA R2, R6, R8, R2 ;  /* 0x000000080602722b */ /* 0x004fd60000000002 */
.L_x_7:
[----:B------:R-:W-:Y:S05]  /*07b0*/  BSYNC.RECONVERGENT B0 ;  /* 0x0000000000007941 */ /* 0x000fea0003800200 */
.L_x_6:
[----:B------:R-:W-:-:S07]  /*07c0*/  VIADD R0, R0, 0x4 ;  /* 0x0000000400007836 */ /* 0x000fce0000000000 */
.L_x_3:
[----:B------:R-:W-:-:S13]  /*07d0*/  ISETP.NE.AND P0, PT, R5, RZ, PT ;  /* 0x000000ff0500720c */ /* 0x000fda0003f05270 */
[----:B------:R-:W-:Y:S05]  /*07e0*/  @!P0 BRA `(.L_x_0) ;  /* 0x0000000000c08947 */ /* 0x000fea0003800000 */
[----:B------:R-:W-:Y:S01]  /*07f0*/  ISETP.NE.AND P0, PT, R5, 0x1, PT ;  /* 0x000000010500780c */ /* 0x000fe20003f05270 */
[----:B------:R-:W-:Y:S02]  /*0800*/  IMAD.MOV.U32 R6, RZ, RZ, R2 ;  /* 0x000000ffff067224 */ /* 0x000fe400078e0002 */
[----:B------:R-:W-:-:S10]  /*0810*/  IMAD.MOV.U32 R7, RZ, RZ, R3 ;  /* 0x000000ffff077224 */ /* 0x000fd400078e0003 */
[----:B------:R-:W-:Y:S05]  /*0820*/  @!P0 BRA `(.L_x_8) ;  /* 0x0000000000708947 */ /* 0x000fea0003800000 */
        /* <DEDUP_REMOVED lines=11> */
[----:B-1----:R-:W-:-:S04]  /*08e0*/  LEA R8, P0, R5, UR4, 0x3 ;  /* 0x0000000405087c11 */ /* 0x002fc8000f8018ff */
[----:B------:R-:W-:Y:S01]  /*08f0*/  LEA.HI.X R9, R5, UR5, R14, 0x3, P0 ;  /* 0x0000000505097c11 */ /* 0x000fe200080f1c0e */
[----:B0-----:R-:W-:Y:S01]  /*0900*/  IMAD.WIDE.U32 R12, R0, 0x8, R10 ;  /* 0x00000008000c7825 */ /* 0x001fe200078e000a */
[----:B--2---:R-:W-:-:S03]  /*0910*/  LEA R10, P0, R15, UR6, 0x3 ;  /* 0x000000060f0a7c11 */ /* 0x004fc6000f8018ff */
[----:B------:R-:W-:Y:S01]  /*0920*/  IMAD.X R14, RZ, RZ, RZ, P1 ;  /* 0x000000ffff0e7224 */ /* 0x000fe200008e06ff */
[----:B------:R-:W2:Y:S04]  /*0930*/  LDG.E.64 R8, desc[UR10][R8.64] ;  /* 0x0000000a08087981 */ /* 0x000ea8000c1e1b00 */
[----:B------:R-:W2:Y:S01]  /*0940*/  LDG.E.64 R12, desc[UR10][R12.64] ;  /* 0x0000000a0c0c7981 */ /* 0x000ea2000c1e1b00 */
[----:B---3--:R-:W-:Y:S01]  /*0950*/  IMAD.WIDE.U32 R6, R0, 0x8, R6 ;  /* 0x0000000800067825 */ /* 0x008fe200078e0006 */
[----:B------:R-:W-:-:S05]  /*0960*/  LEA.HI.X R11, R15, UR7, R14, 0x3, P0 ;  /* 0x000000070f0b7c11 */ /* 0x000fca00080f1c0e */
[----:B------:R-:W3:Y:S04]  /*0970*/  LDG.E.64 R6, desc[UR10][R6.64+0x8] ;  /* 0x0000080a06067981 */ /* 0x000ee8000c1e1b00 */
[----:B------:R-:W3:Y:S01]  /*0980*/  LDG.E.64 R10, desc[UR10][R10.64+0x8] ;  /* 0x0000080a0a0a7981 */ /* 0x000ee2000c1e1b00 */
[----:B--2---:R-:W-:-:S08]  /*0990*/  DFMA R2, R8, R12, R2 ;  /* 0x0000000c0802722b */ /* 0x004fd00000000002 */
[----:B---3--:R-:W-:-:S11]  /*09a0*/  DFMA R2, R10, R6, R2 ;  /* 0x000000060a02722b */ /* 0x008fd60000000002 */
.L_x_10:
[----:B------:R-:W-:Y:S05]  /*09b0*/  BSYNC.RECONVERGENT B0 ;  /* 0x0000000000007941 */ /* 0x000fea0003800200 */
.L_x_9:
[----:B------:R-:W-:Y:S02]  /*09c0*/  VIADD R0, R0, 0x2 ;  /* 0x0000000200007836 */ /* 0x000fe40000000000 */
[----:B------:R-:W-:Y:S02]  /*09d0*/  IMAD.MOV.U32 R6, RZ, RZ, R2 ;  /* 0x000000ffff067224 */ /* 0x000fe400078e0002 */
[----:B------:R-:W-:-:S07]  /*09e0*/  IMAD.MOV.U32 R7, RZ, RZ, R3 ;  /* 0x000000ffff077224 */ /* 0x000fce00078e0003 */
.L_x_8:
[----:B------:R-:W0:Y:S01]  /*09f0*/  LDCU UR4, c[0x0][0x39c] ;  /* 0x00007380ff0477ac */ /* 0x000e220008000800 */
[----:B------:R-:W-:-:S04]  /*0a00*/  LOP3.LUT R4, R4, 0x1, RZ, 0xc0, !PT ;  /* 0x0000000104047812 */ /* 0x000fc800078ec0ff */
[----:B------:R-:W-:-:S04]  /*0a10*/  ISETP.NE.U32.AND P1, PT, R4, 0x1, PT ;  /* 0x000000010400780c */ /* 0x000fc80003f25070 */
[----:B0-----:R-:W-:-:S13]  /*0a20*/  ISETP.GE.U32.OR P0, PT, R20, UR4, P1 ;  /* 0x0000000414007c0c */ /* 0x001fda0008f06470 */
[----:B------:R-:W0:Y:S01]  /*0a30*/  @!P0 LDC.64 R4, c[0x0][0x380] ;  /* 0x0000e000ff048b82 */ /* 0x000e220000000a00 */
[----:B------:R-:W-:-:S05]  /*0a40*/  @!P0 IADD3 R21, P2, PT, R21, R0, RZ ;  /* 0x0000000015158210 */ /* 0x000fca0007f5e0ff */
[----:B------:R-:W-:Y:S02]  /*0a50*/  @!P0 IMAD.X R10, RZ, RZ, RZ, P2 ;  /* 0x000000ffff0a8224 */ /* 0x000fe400010e06ff */
[----:B------:R-:W1:Y:S01]  /*0a60*/  @!P0 LDC.64 R8, c[0x0][0x388] ;  /* 0x0000e200ff088b82 */ /* 0x000e620000000a00 */
[----:B0-----:R-:W-:-:S04]  /*0a70*/  @!P0 LEA R4, P2, R21, R4, 0x3 ;  /* 0x0000000415048211 */ /* 0x001fc800078418ff */
[----:B------:R-:W-:Y:S01]  /*0a80*/  @!P0 LEA.HI.X R5, R21, R5, R10, 0x3, P2 ;  /* 0x0000000515058211 */ /* 0x000fe200010f1c0a */
[----:B-1----:R-:W-:-:S05]  /*0a90*/  @!P0 IMAD.WIDE.U32 R8, R0, 0x8, R8 ;  /* 0x0000000800088825 */ /* 0x002fca00078e0008 */
[----:B------:R-:W2:Y:S04]  /*0aa0*/  @!P0 LDG.E.64 R4, desc[UR10][R4.64] ;  /* 0x0000000a04048981 */ /* 0x000ea8000c1e1b00 */
[----:B------:R-:W2:Y:S01]  /*0ab0*/  @!P0 LDG.E.64 R8, desc[UR10][R8.64] ;  /* 0x0000000a08088981 */ /* 0x000ea2000c1e1b00 */
[----:B------:R-:W-:Y:S02]  /*0ac0*/  FSEL R2, R6, R2, !P1 ;  /* 0x0000000206027208 */ /* 0x000fe40004800000 */
[----:B------:R-:W-:Y:S01]  /*0ad0*/  FSEL R3, R7, R3, !P1 ;  /* 0x0000000307037208 */ /* 0x000fe20004800000 */
[----:B--2---:R-:W-:-:S11]  /*0ae0*/  @!P0 DFMA R2, R4, R8, R6 ;  /* 0x000000080402822b */ /* 0x004fd60000000006 */
.L_x_0:
[----:B------:R-:W0:Y:S01]  /*0af0*/  LDCU UR4, c[0x0][0x39c] ;  /* 0x00007380ff0477ac */ /* 0x000e220008000800 */
[----:B------:R-:W-:Y:S01]  /*0b00*/  BAR.SYNC.DEFER_BLOCKING 0x0 ;  /* 0x0000000000007b1d */ /* 0x000fe20000010000 */
[----:B0-----:R-:W-:-:S13]  /*0b10*/  ISETP.GE.U32.AND P0, PT, R20, UR4, PT ;  /* 0x0000000414007c0c */ /* 0x001fda000bf06070 */
[----:B------:R-:W-:Y:S05]  /*0b20*/  @P0 EXIT ;  /* 0x000000000000094d */ /* 0x000fea0003800000 */
[----:B------:R-:W0:Y:S02]  /*0b30*/  LDC.64 R4, c[0x0][0x390] ;  /* 0x0000e400ff047b82 */ /* 0x000e240000000a00 */
[----:B0-----:R-:W-:-:S05]  /*0b40*/  IMAD.WIDE.U32 R20, R20, 0x8, R4 ;  /* 0x0000000814147825 */ /* 0x001fca00078e0004 */
[----:B------:R-:W-:Y:S01]  /*0b50*/  STG.E.64 desc[UR10][R20.64], R2 ;  /* 0x0000000214007986 */ /* 0x000fe2000c101b0a */
[----:B------:R-:W-:Y:S06]  /*0b60*/  BAR.SYNC.DEFER_BLOCKING 0x0 ;  /* 0x0000000000007b1d */ /* 0x000fec0000010000 */
[----:B------:R-:W-:Y:S05]  /*0b70*/  EXIT ;  /* 0x000000000000794d */ /* 0x000fea0003800000 */
.L_x_11:
[----:B------:R-:W-:-:S00]  /*0b80*/  BRA `(.L_x_11) ;  /* 0xfffffffc00fc7947 */ /* 0x000fc0000383ffff */
[----:B------:R-:W-:-:S00]  /*0b90*/  NOP ;  /* 0x0000000000007918 */ /* 0x000fc00000000000 */
        /* <DEDUP_REMOVED lines=14> */
.L_x_12:


//--------------------- .nv.shared.reserved.0     --------------------------
	.section	.nv.shared.reserved.0,"aw",@nobits
	.weak		__nv_reservedSMEM_offset_0_alias
	.size		__nv_reservedSMEM_offset_0_alias, 0, 64
	.other		__nv_reservedSMEM_offset_0_alias,@"STO_CUDA_RESERVED_SHARED STV_DEFAULT"
__nv_reservedSMEM_offset_0_alias:
	.zero		0
	.zero		64


//--------------------- .nv.constant0._Z3mulPdS_S_jj --------------------------
	.section	.nv.constant0._Z3mulPdS_S_jj,"a",@progbits
	.sectionflags	@""
	.align	4
.nv.constant0._Z3mulPdS_S_jj:
	.zero		928


//--------------------- SYMBOLS --------------------------

	.type		.nv.reservedSmem.offset0,@object
	.size		.nv.reservedSmem.offset0,0x4
